//
// Generated by NVIDIA NVVM Compiler
//
// Compiler Build ID: CL-36424714
// Cuda compilation tools, release 13.0, V13.0.88
// Based on NVVM 20.0.0
//

.version 9.0
.target sm_100
.address_size 64

	// .globl	_ZN8CudaCalc23fft16_wmma_ultra_kernelEPK6__halfS2_PS0_S3_i
.const .align 4 .b8 _ZN8CudaCalc22ULTRA_TWIDDLES_16_REALE[32] = {0, 0, 128, 63, 102, 131, 108, 63, 247, 4, 53, 63, 7, 239, 195, 62, 0, 0, 0, 0, 7, 239, 195, 190, 247, 4, 53, 191, 102, 131, 108, 191};
.const .align 4 .b8 _ZN8CudaCalc22ULTRA_TWIDDLES_16_IMAGE[32] = {0, 0, 0, 0, 7, 239, 195, 190, 247, 4, 53, 191, 102, 131, 108, 191, 0, 0, 128, 191, 102, 131, 108, 191, 247, 4, 53, 191, 7, 239, 195, 190};
.const .align 4 .b8 _ZN8CudaCalc15BIT_REVERSED_16E[64] = {0, 0, 0, 0, 8, 0, 0, 0, 4, 0, 0, 0, 12, 0, 0, 0, 2, 0, 0, 0, 10, 0, 0, 0, 6, 0, 0, 0, 14, 0, 0, 0, 1, 0, 0, 0, 9, 0, 0, 0, 5, 0, 0, 0, 13, 0, 0, 0, 3, 0, 0, 0, 11, 0, 0, 0, 7, 0, 0, 0, 15};
.extern .shared .align 16 .b8 _ZN8CudaCalc12ultra_sharedE[];

.visible .entry _ZN8CudaCalc23fft16_wmma_ultra_kernelEPK6__halfS2_PS0_S3_i(
	.param .u64 .ptr .align 1 _ZN8CudaCalc23fft16_wmma_ultra_kernelEPK6__halfS2_PS0_S3_i_param_0,
	.param .u64 .ptr .align 1 _ZN8CudaCalc23fft16_wmma_ultra_kernelEPK6__halfS2_PS0_S3_i_param_1,
	.param .u64 .ptr .align 1 _ZN8CudaCalc23fft16_wmma_ultra_kernelEPK6__halfS2_PS0_S3_i_param_2,
	.param .u64 .ptr .align 1 _ZN8CudaCalc23fft16_wmma_ultra_kernelEPK6__halfS2_PS0_S3_i_param_3,
	.param .u32 _ZN8CudaCalc23fft16_wmma_ultra_kernelEPK6__halfS2_PS0_S3_i_param_4
)
{
	.reg .pred 	%p<7>;
	.reg .b16 	%rs<87>;
	.reg .b32 	%r<20>;
	.reg .b32 	%f<3>;
	.reg .b64 	%rd<20>;

	ld.param.u64 	%rd1, [_ZN8CudaCalc23fft16_wmma_ultra_kernelEPK6__halfS2_PS0_S3_i_param_0];
	ld.param.u64 	%rd2, [_ZN8CudaCalc23fft16_wmma_ultra_kernelEPK6__halfS2_PS0_S3_i_param_1];
	ld.param.u64 	%rd3, [_ZN8CudaCalc23fft16_wmma_ultra_kernelEPK6__halfS2_PS0_S3_i_param_2];
	ld.param.u64 	%rd4, [_ZN8CudaCalc23fft16_wmma_ultra_kernelEPK6__halfS2_PS0_S3_i_param_3];
	ld.param.u32 	%r7, [_ZN8CudaCalc23fft16_wmma_ultra_kernelEPK6__halfS2_PS0_S3_i_param_4];
	mov.u32 	%r1, %tid.x;
	mov.u32 	%r2, %tid.y;
	mov.u32 	%r8, %ctaid.x;
	shl.b32 	%r9, %r8, 6;
	add.s32 	%r3, %r9, %r1;
	setp.ge.s32 	%p1, %r3, %r7;
	@%p1 bra 	$L__BB0_10;
	cvta.to.global.u64 	%rd5, %rd1;
	cvta.to.global.u64 	%rd6, %rd2;
	shl.b32 	%r10, %r1, 5;
	mov.u32 	%r11, _ZN8CudaCalc12ultra_sharedE;
	add.s32 	%r4, %r11, %r10;
	shl.b32 	%r12, %r3, 4;
	add.s32 	%r5, %r12, %r2;
	shl.b32 	%r13, %r2, 1;
	add.s32 	%r6, %r4, %r13;
	mul.wide.u32 	%rd7, %r5, 2;
	add.s64 	%rd8, %rd5, %rd7;
	ld.global.nc.u16 	%rs1, [%rd8];
	st.shared.u16 	[%r6], %rs1;
	add.s64 	%rd9, %rd6, %rd7;
	ld.global.nc.u16 	%rs2, [%rd9];
	st.shared.u16 	[%r6+2048], %rs2;
	bar.sync 	0;
	setp.gt.u32 	%p2, %r2, 7;
	@%p2 bra 	$L__BB0_3;
	ld.shared.u16 	%rs4, [%r6];
	ld.shared.u16 	%rs7, [%r6+2048];
	ld.shared.u16 	%rs5, [%r6+16];
	ld.shared.u16 	%rs8, [%r6+2064];
	// begin inline asm
	{add.f16 %rs3,%rs4,%rs5;
}
	// end inline asm
	// begin inline asm
	{add.f16 %rs6,%rs7,%rs8;
}
	// end inline asm
	// begin inline asm
	{sub.f16 %rs9,%rs4,%rs5;
}
	// end inline asm
	st.shared.u16 	[%r6+16], %rs9;
	// begin inline asm
	{sub.f16 %rs12,%rs7,%rs8;
}
	// end inline asm
	st.shared.u16 	[%r6+2064], %rs12;
	st.shared.u16 	[%r6], %rs3;
	st.shared.u16 	[%r6+2048], %rs6;
$L__BB0_3:
	bar.sync 	0;
	setp.gt.u32 	%p3, %r2, 3;
	@%p3 bra 	$L__BB0_5;
	ld.shared.u16 	%rs16, [%r6];
	ld.shared.u16 	%rs19, [%r6+2048];
	ld.shared.u16 	%rs17, [%r6+8];
	ld.shared.u16 	%rs20, [%r6+2056];
	// begin inline asm
	{add.f16 %rs15,%rs16,%rs17;
}
	// end inline asm
	// begin inline asm
	{add.f16 %rs18,%rs19,%rs20;
}
	// end inline asm
	mul.wide.u32 	%rd10, %r2, 4;
	mov.u64 	%rd11, _ZN8CudaCalc22ULTRA_TWIDDLES_16_REALE;
	add.s64 	%rd12, %rd11, %rd10;
	ld.const.f32 	%f1, [%rd12];
	// begin inline asm
	{  cvt.rn.f16.f32 %rs21, %f1;}

	// end inline asm
	mov.u64 	%rd13, _ZN8CudaCalc22ULTRA_TWIDDLES_16_IMAGE;
	add.s64 	%rd14, %rd13, %rd10;
	ld.const.f32 	%f2, [%rd14];
	// begin inline asm
	{  cvt.rn.f16.f32 %rs22, %f2;}

	// end inline asm
	ld.shared.u16 	%rs24, [%r6+16];
	ld.shared.u16 	%rs27, [%r6+2064];
	// begin inline asm
	{mul.f16 %rs23,%rs24,%rs21;
}
	// end inline asm
	// begin inline asm
	{mul.f16 %rs26,%rs27,%rs22;
}
	// end inline asm
	// begin inline asm
	{neg.f16 %rs29,%rs26;
}
	// end inline asm
	// begin inline asm
	{add.f16 %rs31,%rs23,%rs29;
}
	// end inline asm
	// begin inline asm
	{mul.f16 %rs34,%rs24,%rs22;
}
	// end inline asm
	// begin inline asm
	{mul.f16 %rs37,%rs27,%rs21;
}
	// end inline asm
	// begin inline asm
	{add.f16 %rs40,%rs34,%rs37;
}
	// end inline asm
	// begin inline asm
	{sub.f16 %rs43,%rs16,%rs17;
}
	// end inline asm
	st.shared.u16 	[%r6+8], %rs43;
	// begin inline asm
	{sub.f16 %rs46,%rs19,%rs20;
}
	// end inline asm
	st.shared.u16 	[%r6+2056], %rs46;
	// begin inline asm
	{add.f16 %rs49,%rs16,%rs31;
}
	// end inline asm
	st.shared.u16 	[%r6+16], %rs49;
	// begin inline asm
	{add.f16 %rs52,%rs19,%rs40;
}
	// end inline asm
	st.shared.u16 	[%r6+2064], %rs52;
	// begin inline asm
	{sub.f16 %rs55,%rs16,%rs31;
}
	// end inline asm
	st.shared.u16 	[%r6+24], %rs55;
	// begin inline asm
	{sub.f16 %rs58,%rs19,%rs40;
}
	// end inline asm
	st.shared.u16 	[%r6+2072], %rs58;
	st.shared.u16 	[%r6], %rs15;
	st.shared.u16 	[%r6+2048], %rs18;
$L__BB0_5:
	bar.sync 	0;
	setp.gt.u32 	%p4, %r2, 1;
	@%p4 bra 	$L__BB0_7;
	ld.shared.u16 	%rs62, [%r6];
	ld.shared.u16 	%rs65, [%r6+2048];
	ld.shared.u16 	%rs63, [%r6+4];
	ld.shared.u16 	%rs66, [%r6+2052];
	// begin inline asm
	{add.f16 %rs61,%rs62,%rs63;
}
	// end inline asm
	// begin inline asm
	{add.f16 %rs64,%rs65,%rs66;
}
	// end inline asm
	// begin inline asm
	{sub.f16 %rs67,%rs62,%rs63;
}
	// end inline asm
	st.shared.u16 	[%r6+4], %rs67;
	// begin inline asm
	{sub.f16 %rs70,%rs65,%rs66;
}
	// end inline asm
	st.shared.u16 	[%r6+2052], %rs70;
	st.shared.u16 	[%r6], %rs61;
	st.shared.u16 	[%r6+2048], %rs64;
$L__BB0_7:
	bar.sync 	0;
	setp.ne.s32 	%p5, %r2, 0;
	@%p5 bra 	$L__BB0_9;
	ld.shared.u32 	%r14, [%r4];
	mov.b32 	{%rs74, %rs75}, %r14;
	ld.shared.u32 	%r15, [%r4+2048];
	mov.b32 	{%rs77, %rs78}, %r15;
	// begin inline asm
	{add.f16 %rs73,%rs74,%rs75;
}
	// end inline asm
	// begin inline asm
	{add.f16 %rs76,%rs77,%rs78;
}
	// end inline asm
	// begin inline asm
	{sub.f16 %rs79,%rs74,%rs75;
}
	// end inline asm
	// begin inline asm
	{sub.f16 %rs82,%rs77,%rs78;
}
	// end inline asm
	mov.b32 	%r16, {%rs73, %rs79};
	st.shared.u32 	[%r4], %r16;
	mov.b32 	%r17, {%rs76, %rs82};
	st.shared.u32 	[%r4+2048], %r17;
$L__BB0_9:
	setp.lt.u32 	%p6, %r2, 8;
	bar.sync 	0;
	selp.b32 	%r18, 8, -8, %p6;
	add.s32 	%r19, %r5, %r18;
	cvta.to.global.u64 	%rd15, %rd3;
	mul.wide.u32 	%rd16, %r19, 2;
	add.s64 	%rd17, %rd15, %rd16;
	ld.shared.u16 	%rs85, [%r6];
	st.global.u16 	[%rd17], %rs85;
	cvta.to.global.u64 	%rd18, %rd4;
	add.s64 	%rd19, %rd18, %rd16;
	ld.shared.u16 	%rs86, [%r6+2048];
	st.global.u16 	[%rd19], %rs86;
$L__BB0_10:
	ret;

}


// ===== COMPILED SASS (sm_100) =====

	.target	sm_100

	.elftype	@"ET_EXEC"


//--------------------- .note.nv.tkinfo           --------------------------
	.section	.note.nv.tkinfo,"",@"SHT_NOTE"
	.sectionflags	@"SHF_NOTE_NV_TKINFO"
	.tkinfo
        /*0018*/ 	.word	0x00000002
        /*0030*/ 	.string	""
        /*0030*/ 	.string	"ptxas"
        /*0030*/ 	.string	"Cuda compilation tools, release 13.0, V13.0.88"
        /*0030*/ 	.string	"Build cuda_13.0.r13.0/compiler.36424714_0"
        /*0030*/ 	.string	"-arch sm_100 -m 64 "



//--------------------- .note.nv.cuinfo           --------------------------
	.section	.note.nv.cuinfo,"",@"SHT_NOTE"
	.sectionflags	@"SHF_NOTE_NV_CUINFO"
        /*0018*/ 	.short	0x0002
        /*001a*/ 	.short	0x0064
        /*001c*/ 	.short	0x0082
	.zero		2


//--------------------- .nv.info                  --------------------------
	.section	.nv.info,"",@"SHT_CUDA_INFO"
	.align	4


	//----- nvinfo : EIATTR_REGCOUNT
	.align		4
        /*0000*/ 	.byte	0x04, 0x2f
        /*0002*/ 	.short	(.L_4 - .L_3)
	.align		4
.L_3:
        /*0004*/ 	.word	index@(_ZN8CudaCalc23fft16_wmma_ultra_kernelEPK6__halfS2_PS0_S3_i)
        /*0008*/ 	.word	0x00000012


	//----- nvinfo : EIATTR_FRAME_SIZE
	.align		4
.L_4:
        /*000c*/ 	.byte	0x04, 0x11
        /*000e*/ 	.short	(.L_6 - .L_5)
	.align		4
.L_5:
        /*0010*/ 	.word	index@(_ZN8CudaCalc23fft16_wmma_ultra_kernelEPK6__halfS2_PS0_S3_i)
        /*0014*/ 	.word	0x00000000


	//----- nvinfo : EIATTR_MIN_STACK_SIZE
	.align		4
.L_6:
        /*0018*/ 	.byte	0x04, 0x12
        /*001a*/ 	.short	(.L_8 - .L_7)
	.align		4
.L_7:
        /*001c*/ 	.word	index@(_ZN8CudaCalc23fft16_wmma_ultra_kernelEPK6__halfS2_PS0_S3_i)
        /*0020*/ 	.word	0x00000000
.L_8:


//--------------------- .nv.compat                --------------------------
	.section	.nv.compat,"",@"SHT_CUDA_COMPAT_INFO"
	.align	4
        /*0000*/ 	.byte	0x02, 0x09, 0x00, 0x00, 0x02, 0x02, 0x01, 0x00, 0x02, 0x05, 0x05, 0x00, 0x03, 0x07, 0x01, 0x01
        /*0010*/ 	.byte	0x02, 0x03, 0x00, 0x00, 0x02, 0x06, 0x01, 0x00, 0x04, 0x0b, 0x08, 0x00, 0x09, 0x00, 0x00, 0x00
        /*0020*/ 	.byte	0x00, 0x00, 0x00, 0x00


//--------------------- .nv.info._ZN8CudaCalc23fft16_wmma_ultra_kernelEPK6__halfS2_PS0_S3_i --------------------------
	.section	.nv.info._ZN8CudaCalc23fft16_wmma_ultra_kernelEPK6__halfS2_PS0_S3_i,"",@"SHT_CUDA_INFO"
	.sectionflags	@""
	.align	4


	//----- nvinfo : EIATTR_CUDA_API_VERSION
	.align		4
        /*0000*/ 	.byte	0x04, 0x37
        /*0002*/ 	.short	(.L_10 - .L_9)
.L_9:
        /*0004*/ 	.word	0x00000082


	//----- nvinfo : EIATTR_KPARAM_INFO
	.align		4
.L_10:
        /*0008*/ 	.byte	0x04, 0x17
        /*000a*/ 	.short	(.L_12 - .L_11)
.L_11:
        /*000c*/ 	.word	0x00000000
        /*0010*/ 	.short	0x0004
        /*0012*/ 	.short	0x0020
        /*0014*/ 	.byte	0x00, 0xf0, 0x11, 0x00


	//----- nvinfo : EIATTR_KPARAM_INFO
	.align		4
.L_12:
        /*0018*/ 	.byte	0x04, 0x17
        /*001a*/ 	.short	(.L_14 - .L_13)
.L_13:
        /*001c*/ 	.word	0x00000000
        /*0020*/ 	.short	0x0003
        /*0022*/ 	.short	0x0018
        /*0024*/ 	.byte	0x00, 0xf5, 0x21, 0x00


	//----- nvinfo : EIATTR_KPARAM_INFO
	.align		4
.L_14:
        /*0028*/ 	.byte	0x04, 0x17
        /*002a*/ 	.short	(.L_16 - .L_15)
.L_15:
        /*002c*/ 	.word	0x00000000
        /*0030*/ 	.short	0x0002
        /*0032*/ 	.short	0x0010
        /*0034*/ 	.byte	0x00, 0xf5, 0x21, 0x00


	//----- nvinfo : EIATTR_KPARAM_INFO
	.align		4
.L_16:
        /*0038*/ 	.byte	0x04, 0x17
        /*003a*/ 	.short	(.L_18 - .L_17)
.L_17:
        /*003c*/ 	.word	0x00000000
        /*0040*/ 	.short	0x0001
        /*0042*/ 	.short	0x0008
        /*0044*/ 	.byte	0x00, 0xf5, 0x21, 0x00


	//----- nvinfo : EIATTR_KPARAM_INFO
	.align		4
.L_18:
        /*0048*/ 	.byte	0x04, 0x17
        /*004a*/ 	.short	(.L_20 - .L_19)
.L_19:
        /*004c*/ 	.word	0x00000000
        /*0050*/ 	.short	0x0000
        /*0052*/ 	.short	0x0000
        /*0054*/ 	.byte	0x00, 0xf5, 0x21, 0x00


	//----- nvinfo : EIATTR_SPARSE_MMA_MASK
	.align		4
.L_20:
        /*0058*/ 	.byte	0x03, 0x50
        /*005a*/ 	.short	0x0000


	//----- nvinfo : EIATTR_MAXREG_COUNT
	.align		4
        /*005c*/ 	.byte	0x03, 0x1b
        /*005e*/ 	.short	0x00ff


	//----- nvinfo : EIATTR_NUM_BARRIERS
	.align		4
        /*0060*/ 	.byte	0x02, 0x4c
        /*0062*/ 	.byte	0x01
	.zero		1


	//----- nvinfo : EIATTR_MERCURY_ISA_VERSION
	.align		4
        /*0064*/ 	.byte	0x03, 0x5f
        /*0066*/ 	.short	0x0101


	//----- nvinfo : EIATTR_VRC_CTA_INIT_COUNT
	.align		4
        /*0068*/ 	.byte	0x02, 0x4a
	.zero		1
	.zero		1


	//----- nvinfo : EIATTR_EXIT_INSTR_OFFSETS
	.align		4
        /*006c*/ 	.byte	0x04, 0x1c
        /*006e*/ 	.short	(.L_22 - .L_21)


	//   ....[0]....
.L_21:
        /*0070*/ 	.word	0x00000060


	//   ....[1]....
        /*0074*/ 	.word	0x000007e0


	//----- nvinfo : EIATTR_CRS_STACK_SIZE
	.align		4
.L_22:
        /*0078*/ 	.byte	0x04, 0x1e
        /*007a*/ 	.short	(.L_24 - .L_23)
.L_23:
        /*007c*/ 	.word	0x00000000


	//----- nvinfo : EIATTR_CBANK_PARAM_SIZE
	.align		4
.L_24:
        /*0080*/ 	.byte	0x03, 0x19
        /*0082*/ 	.short	0x0024


	//----- nvinfo : EIATTR_PARAM_CBANK
	.align		4
        /*0084*/ 	.byte	0x04, 0x0a
        /*0086*/ 	.short	(.L_26 - .L_25)
	.align		4
.L_25:
        /*0088*/ 	.word	index@(.nv.constant0._ZN8CudaCalc23fft16_wmma_ultra_kernelEPK6__halfS2_PS0_S3_i)
        /*008c*/ 	.short	0x0380
        /*008e*/ 	.short	0x0024


	//----- nvinfo : EIATTR_SW_WAR
	.align		4
.L_26:
        /*0090*/ 	.byte	0x04, 0x36
        /*0092*/ 	.short	(.L_28 - .L_27)
.L_27:
        /*0094*/ 	.word	0x00000008
.L_28:


//--------------------- .nv.callgraph             --------------------------
	.section	.nv.callgraph,"",@"SHT_CUDA_CALLGRAPH"
	.align	4
	.sectionentsize	8
	.align		4
        /*0000*/ 	.word	0x00000000
	.align		4
        /*0004*/ 	.word	0xffffffff
	.align		4
        /*0008*/ 	.word	0x00000000
	.align		4
        /*000c*/ 	.word	0xfffffffe
	.align		4
        /*0010*/ 	.word	0x00000000
	.align		4
        /*0014*/ 	.word	0xfffffffd
	.align		4
        /*0018*/ 	.word	0x00000000
	.align		4
        /*001c*/ 	.word	0xfffffffc


//--------------------- .nv.constant3             --------------------------
	.section	.nv.constant3,"a",@progbits
	.align	4
.nv.constant3:
	.type		_ZN8CudaCalc22ULTRA_TWIDDLES_16_REALE,@object
	.size		_ZN8CudaCalc22ULTRA_TWIDDLES_16_REALE,(_ZN8CudaCalc22ULTRA_TWIDDLES_16_IMAGE - _ZN8CudaCalc22ULTRA_TWIDDLES_16_REALE)
_ZN8CudaCalc22ULTRA_TWIDDLES_16_REALE:
        /*0000*/ 	.byte	0x00, 0x00, 0x80, 0x3f, 0x66, 0x83, 0x6c, 0x3f, 0xf7, 0x04, 0x35, 0x3f, 0x07, 0xef, 0xc3, 0x3e
        /*0010*/ 	.byte	0x00, 0x00, 0x00, 0x00, 0x07, 0xef, 0xc3, 0xbe, 0xf7, 0x04, 0x35, 0xbf, 0x66, 0x83, 0x6c, 0xbf
	.type		_ZN8CudaCalc22ULTRA_TWIDDLES_16_IMAGE,@object
	.size		_ZN8CudaCalc22ULTRA_TWIDDLES_16_IMAGE,(_ZN8CudaCalc15BIT_REVERSED_16E - _ZN8CudaCalc22ULTRA_TWIDDLES_16_IMAGE)
_ZN8CudaCalc22ULTRA_TWIDDLES_16_IMAGE:
        /*0020*/ 	.byte	0x00, 0x00, 0x00, 0x00, 0x07, 0xef, 0xc3, 0xbe, 0xf7, 0x04, 0x35, 0xbf, 0x66, 0x83, 0x6c, 0xbf
        /*0030*/ 	.byte	0x00, 0x00, 0x80, 0xbf, 0x66, 0x83, 0x6c, 0xbf, 0xf7, 0x04, 0x35, 0xbf, 0x07, 0xef, 0xc3, 0xbe
	.type		_ZN8CudaCalc15BIT_REVERSED_16E,@object
	.size		_ZN8CudaCalc15BIT_REVERSED_16E,(.L_2 - _ZN8CudaCalc15BIT_REVERSED_16E)
_ZN8CudaCalc15BIT_REVERSED_16E:
        /*0040*/ 	.byte	0x00, 0x00, 0x00, 0x00, 0x08, 0x00, 0x00, 0x00, 0x04, 0x00, 0x00, 0x00, 0x0c, 0x00, 0x00, 0x00
        /*0050*/ 	.byte	0x02, 0x00, 0x00, 0x00, 0x0a, 0x00, 0x00, 0x00, 0x06, 0x00, 0x00, 0x00, 0x0e, 0x00, 0x00, 0x00
        /*0060*/ 	.byte	0x01, 0x00, 0x00, 0x00, 0x09, 0x00, 0x00, 0x00, 0x05, 0x00, 0x00, 0x00, 0x0d, 0x00, 0x00, 0x00
        /*0070*/ 	.byte	0x03, 0x00, 0x00, 0x00, 0x0b, 0x00, 0x00, 0x00, 0x07, 0x00, 0x00, 0x00, 0x0f, 0x00, 0x00, 0x00
.L_2:


//--------------------- .text._ZN8CudaCalc23fft16_wmma_ultra_kernelEPK6__halfS2_PS0_S3_i --------------------------
	.section	.text._ZN8CudaCalc23fft16_wmma_ultra_kernelEPK6__halfS2_PS0_S3_i,"ax",@progbits
	.align	128
        .global         _ZN8CudaCalc23fft16_wmma_ultra_kernelEPK6__halfS2_PS0_S3_i
        .type           _ZN8CudaCalc23fft16_wmma_ultra_kernelEPK6__halfS2_PS0_S3_i,@function
        .size           _ZN8CudaCalc23fft16_wmma_ultra_kernelEPK6__halfS2_PS0_S3_i,(.L_x_9 - _ZN8CudaCalc23fft16_wmma_ultra_kernelEPK6__halfS2_PS0_S3_i)
        .other          _ZN8CudaCalc23fft16_wmma_ultra_kernelEPK6__halfS2_PS0_S3_i,@"STO_CUDA_ENTRY STV_DEFAULT"
_ZN8CudaCalc23fft16_wmma_ultra_kernelEPK6__halfS2_PS0_S3_i:
.text._ZN8CudaCalc23fft16_wmma_ultra_kernelEPK6__halfS2_PS0_S3_i:
[----:B------:R-:W-:Y:S01]  /*0000*/  LDC R1, c[0x0][0x37c] ;  /* 0x0000df00ff017b82 */ /* 0x000fe20000000800 */
[----:B------:R-:W0:Y:S01]  /*0010*/  S2R R4, SR_TID.X ;  /* 0x0000000000047919 */ /* 0x000e220000002100 */
[----:B------:R-:W1:Y:S01]  /*0020*/  LDCU UR4, c[0x0][0x3a0] ;  /* 0x00007400ff0477ac */ /* 0x000e620008000800 */
[----:B------:R-:W0:Y:S02]  /*0030*/  S2R R3, SR_CTAID.X ;  /* 0x0000000000037919 */ /* 0x000e240000002500 */
[----:B0-----:R-:W-:-:S05]  /*0040*/  IMAD R3, R3, 0x40, R4 ;  /* 0x0000004003037824 */ /* 0x001fca00078e0204 */
[----:B-1----:R-:W-:-:S13]  /*0050*/  ISETP.GE.AND P0, PT, R3, UR4, PT ;  /* 0x0000000403007c0c */ /* 0x002fda000bf06270 */
[----:B------:R-:W-:Y:S05]  /*0060*/  @P0 EXIT ;  /* 0x000000000000094d */ /* 0x000fea0003800000 */
[----:B------:R-:W0:Y:S01]  /*0070*/  S2R R0, SR_TID.Y ;  /* 0x0000000000007919 */ /* 0x000e220000002200 */
[----:B------:R-:W1:Y:S01]  /*0080*/  LDC.64 R6, c[0x0][0x380] ;  /* 0x0000e000ff067b82 */ /* 0x000e620000000a00 */
[----:B------:R-:W2:Y:S07]  /*0090*/  LDCU.64 UR6, c[0x0][0x358] ;  /* 0x00006b00ff0677ac */ /* 0x000eae0008000a00 */
[----:B------:R-:W3:Y:S01]  /*00a0*/  LDC.64 R8, c[0x0][0x388] ;  /* 0x0000e200ff087b82 */ /* 0x000ee20000000a00 */
[----:B0-----:R-:W-:-:S04]  /*00b0*/  IMAD R2, R3, 0x10, R0 ;  /* 0x0000001003027824 */ /* 0x001fc800078e0200 */
[----:B-1----:R-:W-:-:S04]  /*00c0*/  IMAD.WIDE.U32 R6, R2, 0x2, R6 ;  /* 0x0000000202067825 */ /* 0x002fc800078e0006 */
[----:B---3--:R-:W-:Y:S02]  /*00d0*/  IMAD.WIDE.U32 R8, R2, 0x2, R8 ;  /* 0x0000000202087825 */ /* 0x008fe400078e0008 */
[----:B--2---:R-:W2:Y:S04]  /*00e0*/  LDG.E.U16.CONSTANT R7, desc[UR6][R6.64] ;  /* 0x0000000606077981 */ /* 0x004ea8000c1e9500 */
[----:B------:R-:W3:Y:S01]  /*00f0*/  LDG.E.U16.CONSTANT R9, desc[UR6][R8.64] ;  /* 0x0000000608097981 */ /* 0x000ee2000c1e9500 */
[----:B------:R-:W0:Y:S01]  /*0100*/  S2UR UR5, SR_CgaCtaId ;  /* 0x00000000000579c3 */ /* 0x000e220000008800 */
[----:B------:R-:W-:Y:S01]  /*0110*/  UMOV UR4, 0x400 ;  /* 0x0000040000047882 */ /* 0x000fe20000000000 */
[C---:B------:R-:W-:Y:S01]  /*0120*/  ISETP.GT.U32.AND P0, PT, R0.reuse, 0x7, PT ;  /* 0x000000070000780c */ /* 0x040fe20003f04070 */
[----:B------:R-:W-:Y:S01]  /*0130*/  BSSY.RECONVERGENT B0, `(.L_x_0) ;  /* 0x0000019000007945 */ /* 0x000fe20003800200 */
[----:B------:R-:W-:-:S02]  /*0140*/  ISETP.GT.U32.AND P1, PT, R0, 0x3, PT ;  /* 0x000000030000780c */ /* 0x000fc40003f24070 */
[C---:B------:R-:W-:Y:S02]  /*0150*/  ISETP.GT.U32.AND P2, PT, R0.reuse, 0x1, PT ;  /* 0x000000010000780c */ /* 0x040fe40003f44070 */
[----:B------:R-:W-:Y:S01]  /*0160*/  ISETP.NE.AND P3, PT, R0, RZ, PT ;  /* 0x000000ff0000720c */ /* 0x000fe20003f65270 */
[----:B0-----:R-:W-:-:S06]  /*0170*/  ULEA UR4, UR5, UR4, 0x18 ;  /* 0x0000000405047291 */ /* 0x001fcc000f8ec0ff */
[----:B------:R-:W-:-:S05]  /*0180*/  LEA R3, R4, UR4, 0x5 ;  /* 0x0000000404037c11 */ /* 0x000fca000f8e28ff */
[----:B------:R-:W-:-:S05]  /*0190*/  IMAD R4, R0, 0x2, R3 ;  /* 0x0000000200047824 */ /* 0x000fca00078e0203 */
[----:B--2---:R0:W-:Y:S04]  /*01a0*/  STS.U16 [R4], R7 ;  /* 0x0000000704007388 */ /* 0x0041e80000000400 */
[----:B---3--:R0:W-:Y:S01]  /*01b0*/  STS.U16 [R4+0x800], R9 ;  /* 0x0008000904007388 */ /* 0x0081e20000000400 */
[----:B------:R-:W-:Y:S06]  /*01c0*/  BAR.SYNC.DEFER_BLOCKING 0x0 ;  /* 0x0000000000007b1d */ /* 0x000fec0000010000 */
[----:B------:R-:W-:Y:S05]  /*01d0*/  @P0 BRA `(.L_x_1) ;  /* 0x0000000000380947 */ /* 0x000fea0003800000 */
[----:B------:R-:W-:Y:S04]  /*01e0*/  LDS.U16 R5, [R4] ;  /* 0x0000000004057984 */ /* 0x000fe80000000400 */
[----:B------:R-:W1:Y:S04]  /*01f0*/  LDS.U16 R6, [R4+0x800] ;  /* 0x0008000004067984 */ /* 0x000e680000000400 */
[----:B0-----:R-:W-:Y:S04]  /*0200*/  LDS.U16 R7, [R4+0x10] ;  /* 0x0000100004077984 */ /* 0x001fe80000000400 */
[----:B------:R-:W0:Y:S01]  /*0210*/  LDS.U16 R8, [R4+0x810] ;  /* 0x0008100004087984 */ /* 0x000e220000000400 */
[----:B-1----:R-:W-:-:S02]  /*0220*/  PRMT R5, R5, 0x5410, R6 ;  /* 0x0000541005057816 */ /* 0x002fc40000000006 */
[----:B0-----:R-:W-:-:S05]  /*0230*/  PRMT R8, R7, 0x5410, R8 ;  /* 0x0000541007087816 */ /* 0x001fca0000000008 */
[C-C-:B------:R-:W-:Y:S02]  /*0240*/  HFMA2 R6, R5.reuse, 1, 1, -R8.reuse ;  /* 0x3c003c0005067831 */ /* 0x140fe40000100008 */
[----:B------:R-:W-:-:S05]  /*0250*/  HADD2 R5, R5, R8 ;  /* 0x0000000805057230 */ /* 0x000fca0000000000 */
[----:B------:R-:W-:Y:S01]  /*0260*/  PRMT R8, R5, 0x7632, R8 ;  /* 0x0000763205087816 */ /* 0x000fe20000000008 */
[----:B------:R1:W-:Y:S01]  /*0270*/  STS.U16 [R4+0x10], R6 ;  /* 0x0000100604007388 */ /* 0x0003e20000000400 */
[----:B------:R-:W-:-:S03]  /*0280*/  PRMT R7, R6, 0x7632, R7 ;  /* 0x0000763206077816 */ /* 0x000fc60000000007 */
[----:B------:R1:W-:Y:S04]  /*0290*/  STS.U16 [R4], R5 ;  /* 0x0000000504007388 */ /* 0x0003e80000000400 */
[----:B------:R1:W-:Y:S04]  /*02a0*/  STS.U16 [R4+0x810], R7 ;  /* 0x0008100704007388 */ /* 0x0003e80000000400 */
[----:B------:R1:W-:Y:S02]  /*02b0*/  STS.U16 [R4+0x800], R8 ;  /* 0x0008000804007388 */ /* 0x0003e40000000400 */
.L_x_1:
[----:B------:R-:W-:Y:S05]  /*02c0*/  BSYNC.RECONVERGENT B0 ;  /* 0x0000000000007941 */ /* 0x000fea0003800200 */
.L_x_0:
[----:B------:R-:W-:Y:S06]  /*02d0*/  BAR.SYNC.DEFER_BLOCKING 0x0 ;  /* 0x0000000000007b1d */ /* 0x000fec0000010000 */
[----:B------:R-:W-:Y:S04]  /*02e0*/  BSSY.RECONVERGENT B0, `(.L_x_2) ;  /* 0x0000023000007945 */ /* 0x000fe80003800200 */
[----:B------:R-:W-:Y:S05]  /*02f0*/  @P1 BRA `(.L_x_3) ;  /* 0x0000000000841947 */ /* 0x000fea0003800000 */
[----:B0-----:R-:W-:Y:S01]  /*0300*/  IMAD.SHL.U32 R9, R0, 0x4, RZ ;  /* 0x0000000400097824 */ /* 0x001fe200078e00ff */
[----:B------:R-:W-:Y:S03]  /*0310*/  LDS.U16 R15, [R4+0x810] ;  /* 0x00081000040f7984 */ /* 0x000fe60000000400 */
[----:B------:R0:W2:Y:S01]  /*0320*/  LDC R10, c[0x3][R9] ;  /* 0x00c00000090a7b82 */ /* 0x0000a20000000800 */
[----:B------:R-:W-:Y:S04]  /*0330*/  LDS.U16 R13, [R4+0x10] ;  /* 0x00001000040d7984 */ /* 0x000fe80000000400 */
[----:B-1----:R-:W-:Y:S03]  /*0340*/  LDS.U16 R5, [R4] ;  /* 0x0000000004057984 */ /* 0x002fe60000000400 */
[----:B------:R0:W2:Y:S01]  /*0350*/  LDC R11, c[0x3][R9+0x20] ;  /* 0x00c00800090b7b82 */ /* 0x0000a20000000800 */
[----:B------:R-:W0:Y:S04]  /*0360*/  LDS.U16 R6, [R4+0x800] ;  /* 0x0008000004067984 */ /* 0x000e280000000400 */
[----:B------:R-:W-:Y:S04]  /*0370*/  LDS.U16 R7, [R4+0x8] ;  /* 0x0000080004077984 */ /* 0x000fe80000000400 */
[----:B------:R-:W1:Y:S01]  /*0380*/  LDS.U16 R8, [R4+0x808] ;  /* 0x0008080004087984 */ /* 0x000e620000000400 */
[----:B0-----:R-:W-:-:S02]  /*0390*/  PRMT R9, R5, 0x5410, R6 ;  /* 0x0000541005097816 */ /* 0x001fc40000000006 */
[----:B--2---:R-:W-:Y:S02]  /*03a0*/  F2FP.F16.F32.PACK_AB R10, R11, R10 ;  /* 0x0000000a0b0a723e */ /* 0x004fe400000000ff */
[----:B-1----:R-:W-:-:S03]  /*03b0*/  PRMT R8, R7, 0x5410, R8 ;  /* 0x0000541007087816 */ /* 0x002fc60000000008 */
[-C--:B------:R-:W-:Y:S02]  /*03c0*/  HMUL2 R15, R15.H0_H0, R10.reuse ;  /* 0x0000000a0f0f7232 */ /* 0x080fe40000000800 */
[----:B------:R-:W-:Y:S02]  /*03d0*/  HFMA2 R6, R9, 1, 1, -R8 ;  /* 0x3c003c0009067831 */ /* 0x000fe40000100008 */
[CCC-:B------:R-:W-:Y:S02]  /*03e0*/  HFMA2 R11, R13.reuse.H0_H0, R10.reuse.H0_H0, -R15.reuse.H1_H1 ;  /* 0x2000000a0d0b7231 */ /* 0x1c0fe4000016080f */
[----:B------:R-:W-:Y:S01]  /*03f0*/  HFMA2 R15, R13.H0_H0, R10.H1_H1, R15.H0_H0 ;  /* 0x3000000a0d0f7231 */ /* 0x000fe2000004080f */
[----:B------:R2:W-:Y:S04]  /*0400*/  STS.U16 [R4+0x8], R6 ;  /* 0x0000080604007388 */ /* 0x0005e80000000400 */
[----:B------:R-:W-:-:S02]  /*0410*/  PRMT R11, R11, 0x5410, R15 ;  /* 0x000054100b0b7816 */ /* 0x000fc4000000000f */
[----:B------:R-:W-:-:S03]  /*0420*/  PRMT R7, R6, 0x7632, R7 ;  /* 0x0000763206077816 */ /* 0x000fc60000000007 */
[C-C-:B------:R-:W-:Y:S02]  /*0430*/  HADD2 R10, R9.reuse, -R11.reuse ;  /* 0x8000000b090a7230 */ /* 0x140fe40000000000 */
[C---:B------:R-:W-:Y:S01]  /*0440*/  HFMA2 R5, R9.reuse, 1, 1, R11 ;  /* 0x3c003c0009057831 */ /* 0x040fe2000000000b */
[----:B------:R2:W-:Y:S04]  /*0450*/  STS.U16 [R4+0x808], R7 ;  /* 0x0008080704007388 */ /* 0x0005e80000000400 */
[----:B------:R2:W-:Y:S01]  /*0460*/  STS.U16 [R4+0x18], R10 ;  /* 0x0000180a04007388 */ /* 0x0005e20000000400 */
[C---:B------:R-:W-:Y:S02]  /*0470*/  PRMT R12, R5.reuse, 0x7610, R12 ;  /* 0x00007610050c7816 */ /* 0x040fe4000000000c */
[----:B------:R-:W-:Y:S01]  /*0480*/  PRMT R11, R5, 0x7632, R11 ;  /* 0x00007632050b7816 */ /* 0x000fe2000000000b */
[----:B------:R-:W-:Y:S01]  /*0490*/  HADD2 R5, R9, R8 ;  /* 0x0000000809057230 */ /* 0x000fe20000000000 */
[----:B------:R-:W-:Y:S01]  /*04a0*/  PRMT R8, R10, 0x7632, R8 ;  /* 0x000076320a087816 */ /* 0x000fe20000000008 */
[----:B------:R2:W-:Y:S03]  /*04b0*/  STS.U16 [R4+0x10], R12 ;  /* 0x0000100c04007388 */ /* 0x0005e60000000400 */
[----:B------:R-:W-:Y:S01]  /*04c0*/  PRMT R9, R5, 0x7632, R9 ;  /* 0x0000763205097816 */ /* 0x000fe20000000009 */
[----:B------:R2:W-:Y:S04]  /*04d0*/  STS.U16 [R4+0x810], R11 ;  /* 0x0008100b04007388 */ /* 0x0005e80000000400 */
[----:B------:R2:W-:Y:S04]  /*04e0*/  STS.U16 [R4+0x818], R8 ;  /* 0x0008180804007388 */ /* 0x0005e80000000400 */
[----:B------:R2:W-:Y:S04]  /*04f0*/  STS.U16 [R4], R5 ;  /* 0x0000000504007388 */ /* 0x0005e80000000400 */
[----:B------:R2:W-:Y:S02]  /*0500*/  STS.U16 [R4+0x800], R9 ;  /* 0x0008000904007388 */ /* 0x0005e40000000400 */
.L_x_3:
[----:B------:R-:W-:Y:S05]  /*0510*/  BSYNC.RECONVERGENT B0 ;  /* 0x0000000000007941 */ /* 0x000fea0003800200 */
.L_x_2:
[----:B------:R-:W-:Y:S06]  /*0520*/  BAR.SYNC.DEFER_BLOCKING 0x0 ;  /* 0x0000000000007b1d */ /* 0x000fec0000010000 */
[----:B------:R-:W-:Y:S04]  /*0530*/  BSSY.RECONVERGENT B0, `(.L_x_4) ;  /* 0x0000010000007945 */ /* 0x000fe80003800200 */
[----:B------:R-:W-:Y:S05]  /*0540*/  @P2 BRA `(.L_x_5) ;  /* 0x0000000000382947 */ /* 0x000fea0003800000 */
[----:B-12---:R-:W-:Y:S04]  /*0550*/  LDS.U16 R5, [R4] ;  /* 0x0000000004057984 */ /* 0x006fe80000000400 */
        /* <DEDUP_REMOVED lines=13> */
.L_x_5:
[----:B------:R-:W-:Y:S05]  /*0630*/  BSYNC.RECONVERGENT B0 ;  /* 0x0000000000007941 */ /* 0x000fea0003800200 */
.L_x_4:
[----:B------:R-:W-:Y:S06]  /*0640*/  BAR.SYNC.DEFER_BLOCKING 0x0 ;  /* 0x0000000000007b1d */ /* 0x000fec0000010000 */
[----:B------:R-:W-:Y:S04]  /*0650*/  BSSY.RECONVERGENT B0, `(.L_x_6) ;  /* 0x000000c000007945 */ /* 0x000fe80003800200 */
[----:B------:R-:W-:Y:S05]  /*0660*/  @P3 BRA `(.L_x_7) ;  /* 0x0000000000283947 */ /* 0x000fea0003800000 */
[----:B-123--:R-:W0:Y:S04]  /*0670*/  LDS R5, [R3] ;  /* 0x0000000003057984 */ /* 0x00ee280000000800 */
[----:B------:R-:W1:Y:S01]  /*0680*/  LDS R6, [R3+0x800] ;  /* 0x0008000003067984 */ /* 0x000e620000000800 */
[C-C-:B0-----:R-:W-:Y:S02]  /*0690*/  HADD2 R7, R5.reuse.H0_H0, R5.reuse.H1_H1 ;  /* 0x3000000505077230 */ /* 0x141fe40000000800 */
[----:B------:R-:W-:Y:S02]  /*06a0*/  HADD2 R8, R5.H0_H0, -R5.H1_H1 ;  /* 0xb000000505087230 */ /* 0x000fe40000000800 */
[C-C-:B-1----:R-:W-:Y:S02]  /*06b0*/  HADD2 R5, R6.reuse.H0_H0, R6.reuse.H1_H1 ;  /* 0x3000000606057230 */ /* 0x142fe40000000800 */
[----:B------:R-:W-:Y:S01]  /*06c0*/  HADD2 R6, R6.H0_H0, -R6.H1_H1 ;  /* 0xb000000606067230 */ /* 0x000fe20000000800 */
[----:B------:R-:W-:-:S04]  /*06d0*/  PRMT R7, R7, 0x5410, R8 ;  /* 0x0000541007077816 */ /* 0x000fc80000000008 */
[----:B------:R-:W-:Y:S01]  /*06e0*/  PRMT R5, R5, 0x5410, R6 ;  /* 0x0000541005057816 */ /* 0x000fe20000000006 */
[----:B------:R4:W-:Y:S04]  /*06f0*/  STS [R3], R7 ;  /* 0x0000000703007388 */ /* 0x0009e80000000800 */
[----:B------:R4:W-:Y:S02]  /*0700*/  STS [R3+0x800], R5 ;  /* 0x0008000503007388 */ /* 0x0009e40000000800 */
.L_x_7:
[----:B------:R-:W-:Y:S05]  /*0710*/  BSYNC.RECONVERGENT B0 ;  /* 0x0000000000007941 */ /* 0x000fea0003800200 */
.L_x_6:
[----:B------:R-:W-:Y:S01]  /*0720*/  BAR.SYNC.DEFER_BLOCKING 0x0 ;  /* 0x0000000000007b1d */ /* 0x000fe20000010000 */
[----:B------:R-:W-:Y:S01]  /*0730*/  ISETP.GE.U32.AND P0, PT, R0, 0x8, PT ;  /* 0x000000080000780c */ /* 0x000fe20003f06070 */
[----:B------:R-:W-:-:S06]  /*0740*/  VIADD R13, R2, 0x8 ;  /* 0x00000008020d7836 */ /* 0x000fcc0000000000 */
[----:B01234-:R-:W0:Y:S08]  /*0750*/  LDC.64 R6, c[0x0][0x390] ;  /* 0x0000e400ff067b82 */ /* 0x01fe300000000a00 */
[----:B------:R-:W1:Y:S01]  /*0760*/  LDC.64 R8, c[0x0][0x398] ;  /* 0x0000e600ff087b82 */ /* 0x000e620000000a00 */
[----:B------:R-:W-:Y:S01]  /*0770*/  @P0 VIADD R13, R2, 0xfffffff8 ;  /* 0xfffffff8020d0836 */ /* 0x000fe20000000000 */
[----:B------:R-:W2:Y:S04]  /*0780*/  LDS.U16 R5, [R4] ;  /* 0x0000000004057984 */ /* 0x000ea80000000400 */
[----:B------:R-:W3:Y:S01]  /*0790*/  LDS.U16 R11, [R4+0x800] ;  /* 0x00080000040b7984 */ /* 0x000ee20000000400 */
[----:B0-----:R-:W-:-:S04]  /*07a0*/  IMAD.WIDE.U32 R2, R13, 0x2, R6 ;  /* 0x000000020d027825 */ /* 0x001fc800078e0006 */
[----:B-1----:R-:W-:Y:S01]  /*07b0*/  IMAD.WIDE.U32 R6, R13, 0x2, R8 ;  /* 0x000000020d067825 */ /* 0x002fe200078e0008 */
[----:B--2---:R-:W-:Y:S04]  /*07c0*/  STG.E.U16 desc[UR6][R2.64], R5 ;  /* 0x0000000502007986 */ /* 0x004fe8000c101506 */
[----:B---3--:R-:W-:Y:S01]  /*07d0*/  STG.E.U16 desc[UR6][R6.64], R11 ;  /* 0x0000000b06007986 */ /* 0x008fe2000c101506 */
[----:B------:R-:W-:Y:S05]  /*07e0*/  EXIT ;  /* 0x000000000000794d */ /* 0x000fea0003800000 */
.L_x_8:
[----:B------:R-:W-:-:S00]  /*07f0*/  BRA `(.L_x_8) ;  /* 0xfffffffc00fc7947 */ /* 0x000fc0000383ffff */
[----:B------:R-:W-:-:S00]  /*0800*/  NOP ;  /* 0x0000000000007918 */ /* 0x000fc00000000000 */
[----:B------:R-:W-:-:S00]  /*0810*/  NOP ;  /* 0x0000000000007918 */ /* 0x000fc00000000000 */
[----:B------:R-:W-:-:S00]  /*0820*/  NOP ;  /* 0x0000000000007918 */ /* 0x000fc00000000000 */
[----:B------:R-:W-:-:S00]  /*0830*/  NOP ;  /* 0x0000000000007918 */ /* 0x000fc00000000000 */
[----:B------:R-:W-:-:S00]  /*0840*/  NOP ;  /* 0x0000000000007918 */ /* 0x000fc00000000000 */
[----:B------:R-:W-:-:S00]  /*0850*/  NOP ;  /* 0x0000000000007918 */ /* 0x000fc00000000000 */
[----:B------:R-:W-:-:S00]  /*0860*/  NOP ;  /* 0x0000000000007918 */ /* 0x000fc00000000000 */
[----:B------:R-:W-:-:S00]  /*0870*/  NOP ;  /* 0x0000000000007918 */ /* 0x000fc00000000000 */
.L_x_9:


//--------------------- .nv.shared._ZN8CudaCalc23fft16_wmma_ultra_kernelEPK6__halfS2_PS0_S3_i --------------------------
	.section	.nv.shared._ZN8CudaCalc23fft16_wmma_ultra_kernelEPK6__halfS2_PS0_S3_i,"aw",@nobits
	.sectionflags	@""
	.align	16
	.zero		1024


//--------------------- .nv.shared.reserved.0     --------------------------
	.section	.nv.shared.reserved.0,"aw",@nobits
	.weak		__nv_reservedSMEM_offset_0_alias
	.size		__nv_reservedSMEM_offset_0_alias, 0, 64
	.other		__nv_reservedSMEM_offset_0_alias,@"STO_CUDA_RESERVED_SHARED STV_DEFAULT"
__nv_reservedSMEM_offset_0_alias:
	.zero		0
	.zero		64


//--------------------- .nv.constant0._ZN8CudaCalc23fft16_wmma_ultra_kernelEPK6__halfS2_PS0_S3_i --------------------------
	.section	.nv.constant0._ZN8CudaCalc23fft16_wmma_ultra_kernelEPK6__halfS2_PS0_S3_i,"a",@progbits
	.sectionflags	@""
	.align	4
.nv.constant0._ZN8CudaCalc23fft16_wmma_ultra_kernelEPK6__halfS2_PS0_S3_i:
	.zero		932


//--------------------- SYMBOLS --------------------------

	.type		.nv.reservedSmem.offset0,@object
	.size		.nv.reservedSmem.offset0,0x4
	.type		.nv.reservedSmem.cap,@object
	.size		.nv.reservedSmem.cap,0x4
